//
// Generated by NVIDIA NVVM Compiler
//
// Compiler Build ID: CL-36424714
// Cuda compilation tools, release 13.0, V13.0.88
// Based on NVVM 20.0.0
//

.version 9.0
.target sm_100
.address_size 64

	// .globl	_Z14gpu_matrixmultPfS_S_iii
.extern .func  (.param .b32 func_retval0) vprintf
(
	.param .b64 vprintf_param_0,
	.param .b64 vprintf_param_1
)
;
// _ZZ14gpu_matrixmultPfS_S_iiiE6As_buf has been demoted
// _ZZ14gpu_matrixmultPfS_S_iiiE6Bs_buf has been demoted
.global .align 1 .b8 $str$2[30] = {69, 114, 114, 111, 114, 32, 45, 32, 98, 108, 111, 99, 107, 32, 105, 115, 32, 110, 111, 116, 32, 115, 113, 117, 97, 114, 101, 33, 10};
.global .align 1 .b8 $str$3[19] = {87, 101, 39, 114, 101, 32, 110, 111, 116, 32, 110, 101, 101, 100, 101, 100, 33, 10};

.visible .entry _Z14gpu_matrixmultPfS_S_iii(
	.param .u64 .ptr .align 1 _Z14gpu_matrixmultPfS_S_iii_param_0,
	.param .u64 .ptr .align 1 _Z14gpu_matrixmultPfS_S_iii_param_1,
	.param .u64 .ptr .align 1 _Z14gpu_matrixmultPfS_S_iii_param_2,
	.param .u32 _Z14gpu_matrixmultPfS_S_iii_param_3,
	.param .u32 _Z14gpu_matrixmultPfS_S_iii_param_4,
	.param .u32 _Z14gpu_matrixmultPfS_S_iii_param_5
)
{
	.reg .pred 	%p<16>;
	.reg .b32 	%r<112>;
	.reg .b32 	%f<75>;
	.reg .b64 	%rd<21>;
	// demoted variable
	.shared .align 4 .b8 _ZZ14gpu_matrixmultPfS_S_iiiE6As_buf[8192];
	// demoted variable
	.shared .align 4 .b8 _ZZ14gpu_matrixmultPfS_S_iiiE6Bs_buf[8192];
	ld.param.u64 	%rd3, [_Z14gpu_matrixmultPfS_S_iii_param_0];
	ld.param.u64 	%rd4, [_Z14gpu_matrixmultPfS_S_iii_param_1];
	ld.param.u64 	%rd5, [_Z14gpu_matrixmultPfS_S_iii_param_2];
	ld.param.u32 	%r37, [_Z14gpu_matrixmultPfS_S_iii_param_3];
	ld.param.u32 	%r38, [_Z14gpu_matrixmultPfS_S_iii_param_4];
	ld.param.u32 	%r39, [_Z14gpu_matrixmultPfS_S_iii_param_5];
	mov.u32 	%r1, %ntid.x;
	mov.u32 	%r40, %ntid.y;
	setp.eq.s32 	%p1, %r1, %r40;
	@%p1 bra 	$L__BB0_2;
	mov.u64 	%rd6, $str$2;
	cvta.global.u64 	%rd7, %rd6;
	{ // callseq 0, 0
	.param .b64 param0;
	st.param.b64 	[param0], %rd7;
	.param .b64 param1;
	st.param.b64 	[param1], 0;
	.param .b32 retval0;
	call.uni (retval0), 
	vprintf, 
	(
	param0, 
	param1
	);
	ld.param.b32 	%r41, [retval0];
	} // callseq 0
	bra.uni 	$L__BB0_21;
$L__BB0_2:
	mov.u32 	%r2, %tid.x;
	mov.u32 	%r3, %tid.y;
	mov.u32 	%r43, %ctaid.x;
	mov.u32 	%r44, %ctaid.y;
	mad.lo.s32 	%r4, %r43, %r1, %r2;
	mad.lo.s32 	%r45, %r44, %r1, %r3;
	setp.gt.s32 	%p2, %r4, %r38;
	setp.gt.s32 	%p3, %r45, %r37;
	or.pred  	%p4, %p2, %p3;
	@%p4 bra 	$L__BB0_22;
	div.s32 	%r6, %r39, %r1;
	setp.lt.s32 	%p5, %r6, 1;
	mov.f32 	%f73, 0f00000000;
	@%p5 bra 	$L__BB0_20;
	cvta.to.global.u64 	%rd1, %rd4;
	mad.lo.s32 	%r7, %r39, %r45, %r2;
	mul.lo.s32 	%r8, %r1, %r3;
	add.s32 	%r48, %r8, %r2;
	and.b32  	%r9, %r1, 7;
	shl.b32 	%r49, %r48, 2;
	mov.u32 	%r50, _ZZ14gpu_matrixmultPfS_S_iiiE6As_buf;
	add.s32 	%r10, %r50, %r49;
	mov.u32 	%r51, _ZZ14gpu_matrixmultPfS_S_iiiE6Bs_buf;
	add.s32 	%r11, %r51, %r49;
	and.b32  	%r12, %r1, 2040;
	shl.b32 	%r13, %r1, 5;
	shl.b32 	%r14, %r1, 2;
	cvta.to.global.u64 	%rd2, %rd3;
	mov.f32 	%f73, 0f00000000;
	mov.b32 	%r101, 0;
	cvt.u64.u32 	%rd12, %r14;
$L__BB0_5:
	and.b32  	%r52, %r101, 1;
	setp.eq.b32 	%p6, %r52, 1;
	@%p6 bra 	$L__BB0_7;
	bar.sync 	0;
	mul.lo.s32 	%r55, %r101, %r1;
	add.s32 	%r56, %r55, %r3;
	add.s32 	%r57, %r7, %r55;
	mul.wide.s32 	%rd8, %r57, 4;
	add.s64 	%rd9, %rd2, %rd8;
	ld.global.f32 	%f17, [%rd9];
	st.shared.f32 	[%r10], %f17;
	mad.lo.s32 	%r58, %r56, %r38, %r4;
	mul.wide.s32 	%rd10, %r58, 4;
	add.s64 	%rd11, %rd1, %rd10;
	ld.global.f32 	%f18, [%rd11];
	st.shared.f32 	[%r11], %f18;
	add.s32 	%r59, %r56, %r1;
	add.s64 	%rd13, %rd9, %rd12;
	ld.global.f32 	%f19, [%rd13];
	st.shared.f32 	[%r10+4096], %f19;
	mad.lo.s32 	%r60, %r59, %r38, %r4;
	mul.wide.s32 	%rd14, %r60, 4;
	add.s64 	%rd15, %rd1, %rd14;
	ld.global.f32 	%f20, [%rd15];
	st.shared.f32 	[%r11+4096], %f20;
	bar.sync 	0;
	mov.u32 	%r102, _ZZ14gpu_matrixmultPfS_S_iiiE6Bs_buf;
	mov.u32 	%r103, _ZZ14gpu_matrixmultPfS_S_iiiE6As_buf;
	bra.uni 	$L__BB0_8;
$L__BB0_7:
	add.s32 	%r103, %r103, 4096;
	add.s32 	%r102, %r102, 4096;
$L__BB0_8:
	setp.lt.u32 	%p7, %r1, 8;
	mov.b32 	%r110, 0;
	@%p7 bra 	$L__BB0_11;
	and.b32  	%r62, %r1, -8;
	neg.s32 	%r108, %r62;
	shl.b32 	%r63, %r2, 2;
	add.s32 	%r107, %r102, %r63;
	shl.b32 	%r64, %r8, 2;
	add.s32 	%r65, %r64, %r103;
	add.s32 	%r106, %r65, 16;
$L__BB0_10:
	.pragma "nounroll";
	ld.shared.f32 	%f22, [%r106+-16];
	ld.shared.f32 	%f23, [%r107];
	fma.rn.f32 	%f24, %f22, %f23, %f73;
	ld.shared.f32 	%f25, [%r106+-12];
	add.s32 	%r66, %r107, %r14;
	ld.shared.f32 	%f26, [%r66];
	fma.rn.f32 	%f27, %f25, %f26, %f24;
	ld.shared.f32 	%f28, [%r106+-8];
	add.s32 	%r67, %r66, %r14;
	ld.shared.f32 	%f29, [%r67];
	fma.rn.f32 	%f30, %f28, %f29, %f27;
	ld.shared.f32 	%f31, [%r106+-4];
	add.s32 	%r68, %r67, %r14;
	ld.shared.f32 	%f32, [%r68];
	fma.rn.f32 	%f33, %f31, %f32, %f30;
	ld.shared.f32 	%f34, [%r106];
	add.s32 	%r69, %r68, %r14;
	ld.shared.f32 	%f35, [%r69];
	fma.rn.f32 	%f36, %f34, %f35, %f33;
	ld.shared.f32 	%f37, [%r106+4];
	add.s32 	%r70, %r69, %r14;
	ld.shared.f32 	%f38, [%r70];
	fma.rn.f32 	%f39, %f37, %f38, %f36;
	ld.shared.f32 	%f40, [%r106+8];
	add.s32 	%r71, %r70, %r14;
	ld.shared.f32 	%f41, [%r71];
	fma.rn.f32 	%f42, %f40, %f41, %f39;
	ld.shared.f32 	%f43, [%r106+12];
	add.s32 	%r72, %r71, %r14;
	ld.shared.f32 	%f44, [%r72];
	fma.rn.f32 	%f73, %f43, %f44, %f42;
	add.s32 	%r108, %r108, 8;
	add.s32 	%r107, %r107, %r13;
	add.s32 	%r106, %r106, 32;
	setp.ne.s32 	%p8, %r108, 0;
	mov.u32 	%r110, %r12;
	@%p8 bra 	$L__BB0_10;
$L__BB0_11:
	setp.eq.s32 	%p9, %r9, 0;
	@%p9 bra 	$L__BB0_19;
	add.s32 	%r73, %r9, -1;
	setp.lt.u32 	%p10, %r73, 3;
	@%p10 bra 	$L__BB0_14;
	add.s32 	%r74, %r110, %r8;
	shl.b32 	%r75, %r74, 2;
	add.s32 	%r76, %r103, %r75;
	ld.shared.f32 	%f46, [%r76];
	mad.lo.s32 	%r77, %r110, %r1, %r2;
	shl.b32 	%r78, %r77, 2;
	add.s32 	%r79, %r102, %r78;
	ld.shared.f32 	%f47, [%r79];
	fma.rn.f32 	%f48, %f46, %f47, %f73;
	ld.shared.f32 	%f49, [%r76+4];
	add.s32 	%r80, %r79, %r14;
	ld.shared.f32 	%f50, [%r80];
	fma.rn.f32 	%f51, %f49, %f50, %f48;
	ld.shared.f32 	%f52, [%r76+8];
	add.s32 	%r81, %r80, %r14;
	ld.shared.f32 	%f53, [%r81];
	fma.rn.f32 	%f54, %f52, %f53, %f51;
	ld.shared.f32 	%f55, [%r76+12];
	add.s32 	%r82, %r81, %r14;
	ld.shared.f32 	%f56, [%r82];
	fma.rn.f32 	%f73, %f55, %f56, %f54;
	add.s32 	%r110, %r110, 4;
$L__BB0_14:
	and.b32  	%r83, %r1, 3;
	setp.eq.s32 	%p11, %r83, 0;
	@%p11 bra 	$L__BB0_19;
	setp.eq.s32 	%p12, %r83, 1;
	@%p12 bra 	$L__BB0_17;
	add.s32 	%r84, %r110, %r8;
	shl.b32 	%r85, %r84, 2;
	add.s32 	%r86, %r103, %r85;
	ld.shared.f32 	%f58, [%r86];
	mad.lo.s32 	%r87, %r110, %r1, %r2;
	shl.b32 	%r88, %r87, 2;
	add.s32 	%r89, %r102, %r88;
	ld.shared.f32 	%f59, [%r89];
	fma.rn.f32 	%f60, %f58, %f59, %f73;
	ld.shared.f32 	%f61, [%r86+4];
	add.s32 	%r90, %r89, %r14;
	ld.shared.f32 	%f62, [%r90];
	fma.rn.f32 	%f73, %f61, %f62, %f60;
	add.s32 	%r110, %r110, 2;
$L__BB0_17:
	and.b32  	%r91, %r1, 1;
	setp.eq.b32 	%p13, %r91, 1;
	not.pred 	%p14, %p13;
	@%p14 bra 	$L__BB0_19;
	add.s32 	%r92, %r110, %r8;
	shl.b32 	%r93, %r92, 2;
	add.s32 	%r94, %r103, %r93;
	ld.shared.f32 	%f63, [%r94];
	mad.lo.s32 	%r95, %r110, %r1, %r2;
	shl.b32 	%r96, %r95, 2;
	add.s32 	%r97, %r102, %r96;
	ld.shared.f32 	%f64, [%r97];
	fma.rn.f32 	%f73, %f63, %f64, %f73;
$L__BB0_19:
	add.s32 	%r101, %r101, 1;
	setp.ne.s32 	%p15, %r101, %r6;
	@%p15 bra 	$L__BB0_5;
$L__BB0_20:
	mad.lo.s32 	%r98, %r38, %r45, %r4;
	cvta.to.global.u64 	%rd16, %rd5;
	mul.wide.s32 	%rd17, %r98, 4;
	add.s64 	%rd18, %rd16, %rd17;
	st.global.f32 	[%rd18], %f73;
$L__BB0_21:
	ret;
$L__BB0_22:
	mov.u64 	%rd19, $str$3;
	cvta.global.u64 	%rd20, %rd19;
	{ // callseq 1, 0
	.param .b64 param0;
	st.param.b64 	[param0], %rd20;
	.param .b64 param1;
	st.param.b64 	[param1], 0;
	.param .b32 retval0;
	call.uni (retval0), 
	vprintf, 
	(
	param0, 
	param1
	);
	ld.param.b32 	%r99, [retval0];
	} // callseq 1
	bra.uni 	$L__BB0_21;

}


// ===== COMPILED SASS (sm_100) =====

	.target	sm_100

	.elftype	@"ET_EXEC"


//--------------------- .note.nv.tkinfo           --------------------------
	.section	.note.nv.tkinfo,"",@"SHT_NOTE"
	.sectionflags	@"SHF_NOTE_NV_TKINFO"
	.tkinfo
        /*0018*/ 	.word	0x00000002
        /*0030*/ 	.string	""
        /*0030*/ 	.string	"ptxas"
        /*0030*/ 	.string	"Cuda compilation tools, release 13.0, V13.0.88"
        /*0030*/ 	.string	"Build cuda_13.0.r13.0/compiler.36424714_0"
        /*0030*/ 	.string	"-arch sm_100 -m 64 "



//--------------------- .note.nv.cuinfo           --------------------------
	.section	.note.nv.cuinfo,"",@"SHT_NOTE"
	.sectionflags	@"SHF_NOTE_NV_CUINFO"
        /*0018*/ 	.short	0x0002
        /*001a*/ 	.short	0x0064
        /*001c*/ 	.short	0x0082
	.zero		2


//--------------------- .nv.info                  --------------------------
	.section	.nv.info,"",@"SHT_CUDA_INFO"
	.align	4


	//----- nvinfo : EIATTR_REGCOUNT
	.align		4
        /*0000*/ 	.byte	0x04, 0x2f
        /*0002*/ 	.short	(.L_3 - .L_2)
	.align		4
.L_2:
        /*0004*/ 	.word	index@(_Z14gpu_matrixmultPfS_S_iii)
        /*0008*/ 	.word	0x00000020


	//----- nvinfo : EIATTR_FRAME_SIZE
	.align		4
.L_3:
        /*000c*/ 	.byte	0x04, 0x11
        /*000e*/ 	.short	(.L_5 - .L_4)
	.align		4
.L_4:
        /*0010*/ 	.word	index@(_Z14gpu_matrixmultPfS_S_iii)
        /*0014*/ 	.word	0x00000000


	//----- nvinfo : EIATTR_MIN_STACK_SIZE
	.align		4
.L_5:
        /*0018*/ 	.byte	0x04, 0x12
        /*001a*/ 	.short	(.L_7 - .L_6)
	.align		4
.L_6:
        /*001c*/ 	.word	index@(_Z14gpu_matrixmultPfS_S_iii)
        /*0020*/ 	.word	0x00000000
.L_7:


//--------------------- .nv.compat                --------------------------
	.section	.nv.compat,"",@"SHT_CUDA_COMPAT_INFO"
	.align	4
        /*0000*/ 	.byte	0x02, 0x09, 0x00, 0x00, 0x02, 0x02, 0x01, 0x00, 0x02, 0x05, 0x05, 0x00, 0x03, 0x07, 0x01, 0x01
        /*0010*/ 	.byte	0x02, 0x03, 0x00, 0x00, 0x02, 0x06, 0x01, 0x00, 0x04, 0x0b, 0x08, 0x00, 0x09, 0x00, 0x00, 0x00
        /*0020*/ 	.byte	0x00, 0x00, 0x00, 0x00


//--------------------- .nv.info._Z14gpu_matrixmultPfS_S_iii --------------------------
	.section	.nv.info._Z14gpu_matrixmultPfS_S_iii,"",@"SHT_CUDA_INFO"
	.sectionflags	@""
	.align	4


	//----- nvinfo : EIATTR_CUDA_API_VERSION
	.align		4
        /*0000*/ 	.byte	0x04, 0x37
        /*0002*/ 	.short	(.L_9 - .L_8)
.L_8:
        /*0004*/ 	.word	0x00000082


	//----- nvinfo : EIATTR_KPARAM_INFO
	.align		4
.L_9:
        /*0008*/ 	.byte	0x04, 0x17
        /*000a*/ 	.short	(.L_11 - .L_10)
.L_10:
        /*000c*/ 	.word	0x00000000
        /*0010*/ 	.short	0x0005
        /*0012*/ 	.short	0x0020
        /*0014*/ 	.byte	0x00, 0xf0, 0x11, 0x00


	//----- nvinfo : EIATTR_KPARAM_INFO
	.align		4
.L_11:
        /*0018*/ 	.byte	0x04, 0x17
        /*001a*/ 	.short	(.L_13 - .L_12)
.L_12:
        /*001c*/ 	.word	0x00000000
        /*0020*/ 	.short	0x0004
        /*0022*/ 	.short	0x001c
        /*0024*/ 	.byte	0x00, 0xf0, 0x11, 0x00


	//----- nvinfo : EIATTR_KPARAM_INFO
	.align		4
.L_13:
        /*0028*/ 	.byte	0x04, 0x17
        /*002a*/ 	.short	(.L_15 - .L_14)
.L_14:
        /*002c*/ 	.word	0x00000000
        /*0030*/ 	.short	0x0003
        /*0032*/ 	.short	0x0018
        /*0034*/ 	.byte	0x00, 0xf0, 0x11, 0x00


	//----- nvinfo : EIATTR_KPARAM_INFO
	.align		4
.L_15:
        /*0038*/ 	.byte	0x04, 0x17
        /*003a*/ 	.short	(.L_17 - .L_16)
.L_16:
        /*003c*/ 	.word	0x00000000
        /*0040*/ 	.short	0x0002
        /*0042*/ 	.short	0x0010
        /*0044*/ 	.byte	0x00, 0xf5, 0x21, 0x00


	//----- nvinfo : EIATTR_KPARAM_INFO
	.align		4
.L_17:
        /*0048*/ 	.byte	0x04, 0x17
        /*004a*/ 	.short	(.L_19 - .L_18)
.L_18:
        /*004c*/ 	.word	0x00000000
        /*0050*/ 	.short	0x0001
        /*0052*/ 	.short	0x0008
        /*0054*/ 	.byte	0x00, 0xf5, 0x21, 0x00


	//----- nvinfo : EIATTR_KPARAM_INFO
	.align		4
.L_19:
        /*0058*/ 	.byte	0x04, 0x17
        /*005a*/ 	.short	(.L_21 - .L_20)
.L_20:
        /*005c*/ 	.word	0x00000000
        /*0060*/ 	.short	0x0000
        /*0062*/ 	.short	0x0000
        /*0064*/ 	.byte	0x00, 0xf5, 0x21, 0x00


	//----- nvinfo : EIATTR_SPARSE_MMA_MASK
	.align		4
.L_21:
        /*0068*/ 	.byte	0x03, 0x50
        /*006a*/ 	.short	0x0000


	//----- nvinfo : EIATTR_MAXREG_COUNT
	.align		4
        /*006c*/ 	.byte	0x03, 0x1b
        /*006e*/ 	.short	0x00ff


	//----- nvinfo : EIATTR_NUM_BARRIERS
	.align		4
        /*0070*/ 	.byte	0x02, 0x4c
        /*0072*/ 	.byte	0x01
	.zero		1


	//----- nvinfo : EIATTR_EXTERNS
	.align		4
        /*0074*/ 	.byte	0x04, 0x0f
        /*0076*/ 	.short	(.L_23 - .L_22)


	//   ....[0]....
	.align		4
.L_22:
        /*0078*/ 	.word	index@(vprintf)


	//----- nvinfo : EIATTR_MERCURY_ISA_VERSION
	.align		4
.L_23:
        /*007c*/ 	.byte	0x03, 0x5f
        /*007e*/ 	.short	0x0101


	//----- nvinfo : EIATTR_VRC_CTA_INIT_COUNT
	.align		4
        /*0080*/ 	.byte	0x02, 0x4a
	.zero		1
	.zero		1


	//----- nvinfo : EIATTR_SYSCALL_OFFSETS
	.align		4
        /*0084*/ 	.byte	0x04, 0x46
        /*0086*/ 	.short	(.L_25 - .L_24)


	//   ....[0]....
.L_24:
        /*0088*/ 	.word	0x000000c0


	//   ....[1]....
        /*008c*/ 	.word	0x00000e40


	//----- nvinfo : EIATTR_EXIT_INSTR_OFFSETS
	.align		4
.L_25:
        /*0090*/ 	.byte	0x04, 0x1c
        /*0092*/ 	.short	(.L_27 - .L_26)


	//   ....[0]....
.L_26:
        /*0094*/ 	.word	0x000000d0


	//   ....[1]....
        /*0098*/ 	.word	0x00000dc0


	//   ....[2]....
        /*009c*/ 	.word	0x00000e50


	//----- nvinfo : EIATTR_CRS_STACK_SIZE
	.align		4
.L_27:
        /*00a0*/ 	.byte	0x04, 0x1e
        /*00a2*/ 	.short	(.L_29 - .L_28)
.L_28:
        /*00a4*/ 	.word	0x00000000


	//----- nvinfo : EIATTR_CBANK_PARAM_SIZE
	.align		4
.L_29:
        /*00a8*/ 	.byte	0x03, 0x19
        /*00aa*/ 	.short	0x0024


	//----- nvinfo : EIATTR_PARAM_CBANK
	.align		4
        /*00ac*/ 	.byte	0x04, 0x0a
        /*00ae*/ 	.short	(.L_31 - .L_30)
	.align		4
.L_30:
        /*00b0*/ 	.word	index@(.nv.constant0._Z14gpu_matrixmultPfS_S_iii)
        /*00b4*/ 	.short	0x0380
        /*00b6*/ 	.short	0x0024


	//----- nvinfo : EIATTR_SW_WAR
	.align		4
.L_31:
        /*00b8*/ 	.byte	0x04, 0x36
        /*00ba*/ 	.short	(.L_33 - .L_32)
.L_32:
        /*00bc*/ 	.word	0x00000008
.L_33:


//--------------------- .nv.callgraph             --------------------------
	.section	.nv.callgraph,"",@"SHT_CUDA_CALLGRAPH"
	.align	4
	.sectionentsize	8
	.align		4
        /*0000*/ 	.word	0x00000000
	.align		4
        /*0004*/ 	.word	0xffffffff
	.align		4
        /*0008*/ 	.word	index@(_Z14gpu_matrixmultPfS_S_iii)
	.align		4
        /*000c*/ 	.word	index@(vprintf)
	.align		4
        /*0010*/ 	.word	0x00000000
	.align		4
        /*0014*/ 	.word	0xfffffffe
	.align		4
        /*0018*/ 	.word	0x00000000
	.align		4
        /*001c*/ 	.word	0xfffffffd
	.align		4
        /*0020*/ 	.word	0x00000000
	.align		4
        /*0024*/ 	.word	0xfffffffc


//--------------------- .nv.constant4             --------------------------
	.section	.nv.constant4,"a",@progbits
	.align	8
	.align		8
.nv.constant4:
        /*0000*/ 	.dword	vprintf
	.align		8
        /*0008*/ 	.dword	$str$2
	.align		8
        /*0010*/ 	.dword	$str$3


//--------------------- .text._Z14gpu_matrixmultPfS_S_iii --------------------------
	.section	.text._Z14gpu_matrixmultPfS_S_iii,"ax",@progbits
	.align	128
        .global         _Z14gpu_matrixmultPfS_S_iii
        .type           _Z14gpu_matrixmultPfS_S_iii,@function
        .size           _Z14gpu_matrixmultPfS_S_iii,(.L_x_14 - _Z14gpu_matrixmultPfS_S_iii)
        .other          _Z14gpu_matrixmultPfS_S_iii,@"STO_CUDA_ENTRY STV_DEFAULT"
_Z14gpu_matrixmultPfS_S_iii:
.text._Z14gpu_matrixmultPfS_S_iii:
[----:B------:R-:W0:Y:S08]  /*0000*/  LDC R1, c[0x0][0x37c] ;  /* 0x0000df00ff017b82 */ /* 0x000e300000000800 */
[----:B------:R-:W1:Y:S01]  /*0010*/  LDC R26, c[0x0][0x360] ;  /* 0x0000d800ff1a7b82 */ /* 0x000e620000000800 */
[----:B------:R-:W1:Y:S02]  /*0020*/  LDCU UR4, c[0x0][0x364] ;  /* 0x00006c80ff0477ac */ /* 0x000e640008000800 */
[----:B-1----:R-:W-:-:S13]  /*0030*/  ISETP.NE.AND P0, PT, R26, UR4, PT ;  /* 0x000000041a007c0c */ /* 0x002fda000bf05270 */
[----:B0-----:R-:W-:Y:S05]  /*0040*/  @!P0 BRA `(.L_x_0) ;  /* 0x0000000000248947 */ /* 0x001fea0003800000 */
[----:B------:R-:W-:Y:S01]  /*0050*/  MOV R0, 0x0 ;  /* 0x0000000000007802 */ /* 0x000fe20000000f00 */
[----:B------:R-:W0:Y:S01]  /*0060*/  LDCU.64 UR4, c[0x4][0x8] ;  /* 0x01000100ff0477ac */ /* 0x000e220008000a00 */
[----:B------:R-:W-:Y:S02]  /*0070*/  CS2R R6, SRZ ;  /* 0x0000000000067805 */ /* 0x000fe4000001ff00 */
[----:B------:R1:W2:Y:S01]  /*0080*/  LDC.64 R2, c[0x4][R0] ;  /* 0x0100000000027b82 */ /* 0x0002a20000000a00 */
[----:B0-----:R-:W-:Y:S02]  /*0090*/  IMAD.U32 R4, RZ, RZ, UR4 ;  /* 0x00000004ff047e24 */ /* 0x001fe4000f8e00ff */
[----:B-1----:R-:W-:-:S07]  /*00a0*/  IMAD.U32 R5, RZ, RZ, UR5 ;  /* 0x00000005ff057e24 */ /* 0x002fce000f8e00ff */
[----:B------:R-:W-:-:S07]  /*00b0*/  LEPC R20, `(.L_x_1) ;  /* 0x000000001014794e */ /* 0x000fce0000000000 */
[----:B--2---:R-:W-:Y:S05]  /*00c0*/  CALL.ABS.NOINC R2 ;  /* 0x0000000002007343 */ /* 0x004fea0003c00000 */
.L_x_1:
[----:B------:R-:W-:Y:S05]  /*00d0*/  EXIT ;  /* 0x000000000000794d */ /* 0x000fea0003800000 */
.L_x_0:
[----:B------:R-:W0:Y:S01]  /*00e0*/  S2R R24, SR_TID.Y ;  /* 0x0000000000187919 */ /* 0x000e220000002200 */
[----:B------:R-:W0:Y:S01]  /*00f0*/  S2UR UR5, SR_CTAID.Y ;  /* 0x00000000000579c3 */ /* 0x000e220000002600 */
[----:B------:R-:W1:Y:S01]  /*0100*/  LDCU.64 UR6, c[0x0][0x398] ;  /* 0x00007300ff0677ac */ /* 0x000e620008000a00 */
[----:B------:R-:W2:Y:S06]  /*0110*/  S2R R21, SR_TID.X ;  /* 0x0000000000157919 */ /* 0x000eac0000002100 */
[----:B------:R-:W2:Y:S01]  /*0120*/  S2UR UR4, SR_CTAID.X ;  /* 0x00000000000479c3 */ /* 0x000ea20000002500 */
[----:B0-----:R-:W-:-:S02]  /*0130*/  IMAD R22, R26, UR5, R24 ;  /* 0x000000051a167c24 */ /* 0x001fc4000f8e0218 */
[----:B--2---:R-:W-:-:S03]  /*0140*/  IMAD R17, R26, UR4, R21 ;  /* 0x000000041a117c24 */ /* 0x004fc6000f8e0215 */
[----:B-1----:R-:W-:-:S04]  /*0150*/  ISETP.GT.AND P0, PT, R22, UR6, PT ;  /* 0x0000000616007c0c */ /* 0x002fc8000bf04270 */
[----:B------:R-:W-:-:S13]  /*0160*/  ISETP.GT.OR P0, PT, R17, UR7, P0 ;  /* 0x0000000711007c0c */ /* 0x000fda0008704670 */
[----:B------:R-:W-:Y:S05]  /*0170*/  @P0 BRA `(.L_x_2) ;  /* 0x0000000c00140947 */ /* 0x000fea0003800000 */
[-C--:B------:R-:W-:Y:S01]  /*0180*/  IABS R5, R26.reuse ;  /* 0x0000001a00057213 */ /* 0x080fe20000000000 */
[----:B------:R-:W0:Y:S01]  /*0190*/  LDC R9, c[0x0][0x3a0] ;  /* 0x0000e800ff097b82 */ /* 0x000e220000000800 */
[----:B------:R-:W-:Y:S02]  /*01a0*/  IABS R6, R26 ;  /* 0x0000001a00067213 */ /* 0x000fe40000000000 */
[----:B------:R-:W1:Y:S01]  /*01b0*/  I2F.RP R0, R5 ;  /* 0x0000000500007306 */ /* 0x000e620000209400 */
[----:B------:R-:W-:Y:S02]  /*01c0*/  MOV R15, RZ ;  /* 0x000000ff000f7202 */ /* 0x000fe40000000f00 */
[----:B------:R-:W-:Y:S02]  /*01d0*/  IMAD.MOV R6, RZ, RZ, -R6 ;  /* 0x000000ffff067224 */ /* 0x000fe400078e0a06 */
[----:B------:R-:W2:Y:S03]  /*01e0*/  LDC.64 R18, c[0x0][0x358] ;  /* 0x0000d600ff127b82 */ /* 0x000ea60000000a00 */
[----:B-1----:R-:W1:Y:S02]  /*01f0*/  MUFU.RCP R0, R0 ;  /* 0x0000000000007308 */ /* 0x002e640000001000 */
[----:B-1----:R-:W-:-:S02]  /*0200*/  IADD3 R2, PT, PT, R0, 0xffffffe, RZ ;  /* 0x0ffffffe00027810 */ /* 0x002fc40007ffe0ff */
[----:B0-----:R-:W-:-:S04]  /*0210*/  IABS R0, R9 ;  /* 0x0000000900007213 */ /* 0x001fc80000000000 */
[----:B------:R0:W1:Y:S02]  /*0220*/  F2I.FTZ.U32.TRUNC.NTZ R3, R2 ;  /* 0x0000000200037305 */ /* 0x000064000021f000 */
[----:B0-----:R-:W-:Y:S02]  /*0230*/  HFMA2 R2, -RZ, RZ, 0, 0 ;  /* 0x00000000ff027431 */ /* 0x001fe400000001ff */
[----:B-1----:R-:W-:-:S04]  /*0240*/  IMAD.MOV R4, RZ, RZ, -R3 ;  /* 0x000000ffff047224 */ /* 0x002fc800078e0a03 */
[----:B------:R-:W-:-:S04]  /*0250*/  IMAD R7, R4, R5, RZ ;  /* 0x0000000504077224 */ /* 0x000fc800078e02ff */
[----:B------:R-:W-:-:S04]  /*0260*/  IMAD.HI.U32 R3, R3, R7, R2 ;  /* 0x0000000703037227 */ /* 0x000fc800078e0002 */
[----:B------:R-:W-:Y:S02]  /*0270*/  IMAD.MOV.U32 R7, RZ, RZ, R6 ;  /* 0x000000ffff077224 */ /* 0x000fe400078e0006 */
[----:B------:R-:W-:-:S04]  /*0280*/  IMAD.HI.U32 R20, R3, R0, RZ ;  /* 0x0000000003147227 */ /* 0x000fc800078e00ff */
[----:B------:R-:W-:-:S05]  /*0290*/  IMAD R0, R20, R7, R0 ;  /* 0x0000000714007224 */ /* 0x000fca00078e0200 */
[----:B------:R-:W-:-:S13]  /*02a0*/  ISETP.GT.U32.AND P2, PT, R5, R0, PT ;  /* 0x000000000500720c */ /* 0x000fda0003f44070 */
[----:B------:R-:W-:Y:S01]  /*02b0*/  @!P2 IMAD.IADD R0, R0, 0x1, -R5 ;  /* 0x000000010000a824 */ /* 0x000fe200078e0a05 */
[----:B------:R-:W-:Y:S02]  /*02c0*/  @!P2 IADD3 R20, PT, PT, R20, 0x1, RZ ;  /* 0x000000011414a810 */ /* 0x000fe40007ffe0ff */
[----:B------:R-:W-:Y:S02]  /*02d0*/  ISETP.NE.AND P2, PT, R26, RZ, PT ;  /* 0x000000ff1a00720c */ /* 0x000fe40003f45270 */
[----:B------:R-:W-:Y:S02]  /*02e0*/  ISETP.GE.U32.AND P0, PT, R0, R5, PT ;  /* 0x000000050000720c */ /* 0x000fe40003f06070 */
[----:B------:R-:W-:-:S04]  /*02f0*/  LOP3.LUT R0, R26, R9, RZ, 0x3c, !PT ;  /* 0x000000091a007212 */ /* 0x000fc800078e3cff */
[----:B------:R-:W-:-:S07]  /*0300*/  ISETP.GE.AND P1, PT, R0, RZ, PT ;  /* 0x000000ff0000720c */ /* 0x000fce0003f26270 */
[----:B------:R-:W-:-:S06]  /*0310*/  @P0 VIADD R20, R20, 0x1 ;  /* 0x0000000114140836 */ /* 0x000fcc0000000000 */
[----:B------:R-:W-:Y:S01]  /*0320*/  @!P1 IMAD.MOV R20, RZ, RZ, -R20 ;  /* 0x000000ffff149224 */ /* 0x000fe200078e0a14 */
[----:B------:R-:W-:-:S04]  /*0330*/  @!P2 LOP3.LUT R20, RZ, R26, RZ, 0x33, !PT ;  /* 0x0000001aff14a212 */ /* 0x000fc800078e33ff */
[----:B------:R-:W-:-:S13]  /*0340*/  ISETP.GE.AND P0, PT, R20, 0x1, PT ;  /* 0x000000011400780c */ /* 0x000fda0003f06270 */
[----:B--2---:R-:W-:Y:S05]  /*0350*/  @!P0 BRA `(.L_x_3) ;  /* 0x00000008007c8947 */ /* 0x004fea0003800000 */
[----:B------:R-:W0:Y:S01]  /*0360*/  S2UR UR6, SR_CgaCtaId ;  /* 0x00000000000679c3 */ /* 0x000e220000008800 */
[----:B------:R-:W-:Y:S01]  /*0370*/  UMOV UR4, 0x400 ;  /* 0x0000040000047882 */ /* 0x000fe20000000000 */
[----:B------:R-:W-:Y:S01]  /*0380*/  IMAD R14, R26, R24, RZ ;  /* 0x000000181a0e7224 */ /* 0x000fe200078e02ff */
[----:B------:R-:W-:Y:S01]  /*0390*/  UIADD3 UR5, UPT, UPT, UR4, 0x2000, URZ ;  /* 0x0000200004057890 */ /* 0x000fe2000fffe0ff */
[--C-:B------:R-:W-:Y:S01]  /*03a0*/  IMAD R16, R22, R9, R21.reuse ;  /* 0x0000000916107224 */ /* 0x100fe200078e0215 */
[----:B------:R-:W-:Y:S01]  /*03b0*/  LOP3.LUT R23, R26, 0x7, RZ, 0xc0, !PT ;  /* 0x000000071a177812 */ /* 0x000fe200078ec0ff */
[----:B------:R-:W-:Y:S01]  /*03c0*/  IMAD.IADD R0, R14, 0x1, R21 ;  /* 0x000000010e007824 */ /* 0x000fe200078e0215 */
[C---:B------:R-:W-:Y:S01]  /*03d0*/  LOP3.LUT R12, R26.reuse, 0x7f8, RZ, 0xc0, !PT ;  /* 0x000007f81a0c7812 */ /* 0x040fe200078ec0ff */
[----:B------:R-:W-:Y:S01]  /*03e0*/  IMAD.SHL.U32 R13, R26, 0x4, RZ ;  /* 0x000000041a0d7824 */ /* 0x000fe200078e00ff */
[----:B------:R-:W-:Y:S01]  /*03f0*/  MOV R15, RZ ;  /* 0x000000ff000f7202 */ /* 0x000fe20000000f00 */
[----:B------:R-:W-:Y:S01]  /*0400*/  IMAD.MOV.U32 R11, RZ, RZ, RZ ;  /* 0x000000ffff0b7224 */ /* 0x000fe200078e00ff */
[----:B0-----:R-:W-:-:S02]  /*0410*/  ULEA UR4, UR6, UR4, 0x18 ;  /* 0x0000000406047291 */ /* 0x001fc4000f8ec0ff */
[----:B------:R-:W-:-:S04]  /*0420*/  ULEA UR5, UR6, UR5, 0x18 ;  /* 0x0000000506057291 */ /* 0x000fc8000f8ec0ff */
[C---:B------:R-:W-:Y:S02]  /*0430*/  LEA R10, R0.reuse, UR4, 0x2 ;  /* 0x00000004000a7c11 */ /* 0x040fe4000f8e10ff */
[----:B------:R-:W-:-:S07]  /*0440*/  LEA R0, R0, UR5, 0x2 ;  /* 0x0000000500007c11 */ /* 0x000fce000f8e10ff */
.L_x_11:
[----:B------:R-:W-:-:S04]  /*0450*/  LOP3.LUT R4, R11, 0x1, RZ, 0xc0, !PT ;  /* 0x000000010b047812 */ /* 0x000fc800078ec0ff */
[----:B------:R-:W-:-:S13]  /*0460*/  ISETP.NE.U32.AND P0, PT, R4, 0x1, PT ;  /* 0x000000010400780c */ /* 0x000fda0003f05070 */
[----:B------:R-:W-:Y:S05]  /*0470*/  @!P0 BRA `(.L_x_4) ;  /* 0x0000000000a08947 */ /* 0x000fea0003800000 */
[----:B------:R-:W0:Y:S01]  /*0480*/  LDC.64 R4, c[0x0][0x380] ;  /* 0x0000e000ff047b82 */ /* 0x000e220000000a00 */
[----:B------:R-:W-:Y:S05]  /*0490*/  WARPSYNC.ALL ;  /* 0x0000000000007948 */ /* 0x000fea0003800000 */
[----:B------:R-:W1:Y:S01]  /*04a0*/  LDCU UR4, c[0x0][0x39c] ;  /* 0x00007380ff0477ac */ /* 0x000e620008000800 */
[CC--:B------:R-:W-:Y:S01]  /*04b0*/  IMAD R7, R26.reuse, R11.reuse, R16 ;  /* 0x0000000b1a077224 */ /* 0x0c0fe200078e0210 */
[----:B------:R-:W2:Y:S01]  /*04c0*/  LDC.64 R2, c[0x0][0x388] ;  /* 0x0000e200ff027b82 */ /* 0x000ea20000000a00 */
[----:B------:R-:W-:Y:S01]  /*04d0*/  IMAD R6, R26, R11, R24 ;  /* 0x0000000b1a067224 */ /* 0x000fe200078e0218 */
[----:B------:R-:W-:-:S02]  /*04e0*/  R2UR UR6, R18 ;  /* 0x00000000120672ca */ /* 0x000fc400000e0000 */
[C---:B------:R-:W-:Y:S01]  /*04f0*/  R2UR UR7, R19.reuse ;  /* 0x00000000130772ca */ /* 0x040fe200000e0000 */
[----:B------:R-:W-:Y:S01]  /*0500*/  IMAD.IADD R8, R6, 0x1, R26 ;  /* 0x0000000106087824 */ /* 0x000fe200078e021a */
[C---:B------:R-:W-:Y:S02]  /*0510*/  R2UR UR8, R18.reuse ;  /* 0x00000000120872ca */ /* 0x040fe400000e0000 */
[C---:B------:R-:W-:Y:S02]  /*0520*/  R2UR UR9, R19.reuse ;  /* 0x00000000130972ca */ /* 0x040fe400000e0000 */
[C---:B------:R-:W-:Y:S02]  /*0530*/  R2UR UR10, R18.reuse ;  /* 0x00000000120a72ca */ /* 0x040fe400000e0000 */
[----:B------:R-:W-:Y:S02]  /*0540*/  R2UR UR11, R19 ;  /* 0x00000000130b72ca */ /* 0x000fe400000e0000 */
[----:B------:R-:W-:Y:S01]  /*0550*/  R2UR UR12, R18 ;  /* 0x00000000120c72ca */ /* 0x000fe200000e0000 */
[----:B0-----:R-:W-:Y:S01]  /*0560*/  IMAD.WIDE R4, R7, 0x4, R4 ;  /* 0x0000000407047825 */ /* 0x001fe200078e0204 */
[----:B------:R-:W-:-:S03]  /*0570*/  R2UR UR13, R19 ;  /* 0x00000000130d72ca */ /* 0x000fc600000e0000 */
[--C-:B-1----:R-:W-:Y:S01]  /*0580*/  IMAD R9, R6, UR4, R17.reuse ;  /* 0x0000000406097c24 */ /* 0x102fe2000f8e0211 */
[----:B------:R-:W-:Y:S01]  /*0590*/  BAR.SYNC.DEFER_BLOCKING 0x0 ;  /* 0x0000000000007b1d */ /* 0x000fe20000010000 */
[----:B------:R-:W-:Y:S01]  /*05a0*/  IMAD R7, R8, UR4, R17 ;  /* 0x0000000408077c24 */ /* 0x000fe2000f8e0211 */
[----:B------:R-:W-:Y:S01]  /*05b0*/  IADD3 R6, P0, PT, R13, R4, RZ ;  /* 0x000000040d067210 */ /* 0x000fe20007f1e0ff */
[----:B--2---:R-:W-:-:S04]  /*05c0*/  IMAD.WIDE R8, R9, 0x4, R2 ;  /* 0x0000000409087825 */ /* 0x004fc800078e0202 */
[----:B------:R-:W-:Y:S01]  /*05d0*/  IMAD.WIDE R2, R7, 0x4, R2 ;  /* 0x0000000407027825 */ /* 0x000fe200078e0202 */
[----:B------:R-:W-:Y:S02]  /*05e0*/  IADD3.X R7, PT, PT, RZ, R5, RZ, P0, !PT ;  /* 0x00000005ff077210 */ /* 0x000fe400007fe4ff */
[----:B------:R-:W2:Y:S04]  /*05f0*/  LDG.E R5, desc[UR6][R4.64] ;  /* 0x0000000604057981 */ /* 0x000ea8000c1e1900 */
[----:B------:R-:W3:Y:S04]  /*0600*/  LDG.E R9, desc[UR8][R8.64] ;  /* 0x0000000808097981 */ /* 0x000ee8000c1e1900 */
[----:B------:R-:W4:Y:S04]  /*0610*/  LDG.E R7, desc[UR10][R6.64] ;  /* 0x0000000a06077981 */ /* 0x000f28000c1e1900 */
[----:B------:R0:W5:Y:S01]  /*0620*/  LDG.E R25, desc[UR12][R2.64] ;  /* 0x0000000c02197981 */ /* 0x000162000c1e1900 */
[----:B------:R-:W1:Y:S01]  /*0630*/  S2UR UR6, SR_CgaCtaId ;  /* 0x00000000000679c3 */ /* 0x000e620000008800 */
[----:B------:R-:W-:-:S02]  /*0640*/  UMOV UR4, 0x400 ;  /* 0x0000040000047882 */ /* 0x000fc40000000000 */
[----:B------:R-:W-:Y:S02]  /*0650*/  UIADD3 UR5, UPT, UPT, UR4, 0x2000, URZ ;  /* 0x0000200004057890 */ /* 0x000fe4000fffe0ff */
[----:B-1----:R-:W-:Y:S02]  /*0660*/  ULEA UR4, UR6, UR4, 0x18 ;  /* 0x0000000406047291 */ /* 0x002fe4000f8ec0ff */
[----:B------:R-:W-:-:S04]  /*0670*/  ULEA UR5, UR6, UR5, 0x18 ;  /* 0x0000000506057291 */ /* 0x000fc8000f8ec0ff */
[----:B0-----:R-:W-:Y:S02]  /*0680*/  IMAD.U32 R3, RZ, RZ, UR4 ;  /* 0x00000004ff037e24 */ /* 0x001fe4000f8e00ff */
[----:B------:R-:W-:Y:S01]  /*0690*/  IMAD.U32 R2, RZ, RZ, UR5 ;  /* 0x00000005ff027e24 */ /* 0x000fe2000f8e00ff */
[----:B--2---:R0:W-:Y:S04]  /*06a0*/  STS [R10], R5 ;  /* 0x000000050a007388 */ /* 0x0041e80000000800 */
[----:B---3--:R0:W-:Y:S04]  /*06b0*/  STS [R0], R9 ;  /* 0x0000000900007388 */ /* 0x0081e80000000800 */
[----:B----4-:R0:W-:Y:S04]  /*06c0*/  STS [R10+0x1000], R7 ;  /* 0x001000070a007388 */ /* 0x0101e80000000800 */
[----:B-----5:R0:W-:Y:S01]  /*06d0*/  STS [R0+0x1000], R25 ;  /* 0x0010001900007388 */ /* 0x0201e20000000800 */
[----:B------:R-:W-:Y:S06]  /*06e0*/  BAR.SYNC.DEFER_BLOCKING 0x0 ;  /* 0x0000000000007b1d */ /* 0x000fec0000010000 */
[----:B------:R-:W-:Y:S05]  /*06f0*/  BRA `(.L_x_5) ;  /* 0x0000000000087947 */ /* 0x000fea0003800000 */
.L_x_4:
[----:B------:R-:W-:Y:S01]  /*0700*/  IADD3 R3, PT, PT, R3, 0x1000, RZ ;  /* 0x0000100003037810 */ /* 0x000fe20007ffe0ff */
[----:B------:R-:W-:-:S07]  /*0710*/  VIADD R2, R2, 0x1000 ;  /* 0x0000100002027836 */ /* 0x000fce0000000000 */
.L_x_5:
[----:B------:R-:W-:Y:S01]  /*0720*/  ISETP.GE.U32.AND P0, PT, R26, 0x8, PT ;  /* 0x000000081a00780c */ /* 0x000fe20003f06070 */
[----:B0-----:R-:W-:-:S12]  /*0730*/  IMAD.MOV.U32 R5, RZ, RZ, RZ ;  /* 0x000000ffff057224 */ /* 0x001fd800078e00ff */
[----:B------:R-:W-:Y:S05]  /*0740*/  @!P0 BRA `(.L_x_6) ;  /* 0x0000000000a88947 */ /* 0x000fea0003800000 */
[----:B------:R-:W-:Y:S01]  /*0750*/  LEA R5, R14, R3, 0x2 ;  /* 0x000000030e057211 */ /* 0x000fe200078e10ff */
[----:B------:R-:W-:Y:S01]  /*0760*/  IMAD R4, R21, 0x4, R2 ;  /* 0x0000000415047824 */ /* 0x000fe200078e0202 */
[----:B------:R-:W-:-:S03]  /*0770*/  LOP3.LUT R6, R26, 0xfffffff8, RZ, 0xc0, !PT ;  /* 0xfffffff81a067812 */ /* 0x000fc600078ec0ff */
[----:B------:R-:W-:Y:S01]  /*0780*/  VIADD R5, R5, 0x10 ;  /* 0x0000001005057836 */ /* 0x000fe20000000000 */
[----:B------:R-:W-:-:S07]  /*0790*/  IADD3 R6, PT, PT, -R6, RZ, RZ ;  /* 0x000000ff06067210 */ /* 0x000fce0007ffe1ff */
.L_x_7:
[----:B------:R-:W-:Y:S01]  /*07a0*/  LDS R8, [R5+-0x10] ;  /* 0xfffff00005087984 */ /* 0x000fe20000000800 */
[C-C-:B------:R-:W-:Y:S01]  /*07b0*/  IMAD.IADD R28, R13.reuse, 0x1, R4.reuse ;  /* 0x000000010d1c7824 */ /* 0x140fe200078e0204 */
[----:B------:R-:W-:Y:S02]  /*07c0*/  IADD3 R6, PT, PT, R6, 0x8, RZ ;  /* 0x0000000806067810 */ /* 0x000fe40007ffe0ff */
[----:B------:R0:W1:Y:S02]  /*07d0*/  LDS R7, [R4] ;  /* 0x0000000004077984 */ /* 0x0000640000000800 */
[----:B------:R-:W-:Y:S02]  /*07e0*/  ISETP.NE.AND P0, PT, R6, RZ, PT ;  /* 0x000000ff0600720c */ /* 0x000fe40003f05270 */
[----:B------:R2:W-:Y:S01]  /*07f0*/  LDS R9, [R28] ;  /* 0x000000001c097984 */ /* 0x0005e20000000800 */
[----:B0-----:R-:W-:Y:S02]  /*0800*/  IMAD R4, R26, 0x20, R4 ;  /* 0x000000201a047824 */ /* 0x001fe400078e0204 */
[----:B-1----:R-:W-:Y:S01]  /*0810*/  FFMA R7, R8, R7, R15 ;  /* 0x0000000708077223 */ /* 0x002fe2000000000f */
[C---:B------:R-:W-:Y:S01]  /*0820*/  IADD3 R15, PT, PT, R13.reuse, R28, RZ ;  /* 0x0000001c0d0f7210 */ /* 0x040fe20007ffe0ff */
[----:B------:R-:W0:Y:S04]  /*0830*/  LDS R8, [R5+-0xc] ;  /* 0xfffff40005087984 */ /* 0x000e280000000800 */
[----:B------:R-:W-:-:S05]  /*0840*/  IMAD.IADD R25, R13, 0x1, R15 ;  /* 0x000000010d197824 */ /* 0x000fca00078e020f */
[----:B------:R-:W-:-:S05]  /*0850*/  IADD3 R27, PT, PT, R13, R25, RZ ;  /* 0x000000190d1b7210 */ /* 0x000fca0007ffe0ff */
[----:B--2---:R-:W-:-:S05]  /*0860*/  IMAD.IADD R28, R13, 0x1, R27 ;  /* 0x000000010d1c7824 */ /* 0x004fca00078e021b */
[----:B------:R-:W-:Y:S01]  /*0870*/  IADD3 R29, PT, PT, R13, R28, RZ ;  /* 0x0000001c0d1d7210 */ /* 0x000fe20007ffe0ff */
[----:B0-----:R-:W-:Y:S02]  /*0880*/  FFMA R7, R8, R9, R7 ;  /* 0x0000000908077223 */ /* 0x001fe40000000007 */
[----:B------:R-:W-:Y:S04]  /*0890*/  LDS R8, [R5+-0x8] ;  /* 0xfffff80005087984 */ /* 0x000fe80000000800 */
[----:B------:R-:W0:Y:S04]  /*08a0*/  LDS R9, [R15] ;  /* 0x000000000f097984 */ /* 0x000e280000000800 */
[----:B------:R-:W-:Y:S01]  /*08b0*/  LDS R15, [R5+0xc] ;  /* 0x00000c00050f7984 */ /* 0x000fe20000000800 */
[----:B0-----:R-:W-:-:S03]  /*08c0*/  FFMA R7, R8, R9, R7 ;  /* 0x0000000908077223 */ /* 0x001fc60000000007 */
[----:B------:R-:W-:Y:S04]  /*08d0*/  LDS R8, [R5+-0x4] ;  /* 0xfffffc0005087984 */ /* 0x000fe80000000800 */
[----:B------:R0:W1:Y:S02]  /*08e0*/  LDS R9, [R25] ;  /* 0x0000000019097984 */ /* 0x0000640000000800 */
[----:B0-----:R-:W-:-:S06]  /*08f0*/  IMAD.IADD R25, R13, 0x1, R29 ;  /* 0x000000010d197824 */ /* 0x001fcc00078e021d */
[----:B------:R-:W-:Y:S01]  /*0900*/  LDS R25, [R25] ;  /* 0x0000000019197984 */ /* 0x000fe20000000800 */
[----:B-1----:R-:W-:-:S03]  /*0910*/  FFMA R7, R8, R9, R7 ;  /* 0x0000000908077223 */ /* 0x002fc60000000007 */
[----:B------:R-:W-:Y:S04]  /*0920*/  LDS R8, [R5] ;  /* 0x0000000005087984 */ /* 0x000fe80000000800 */
[----:B------:R-:W0:Y:S02]  /*0930*/  LDS R9, [R27] ;  /* 0x000000001b097984 */ /* 0x000e240000000800 */
[----:B0-----:R-:W-:Y:S02]  /*0940*/  FFMA R7, R8, R9, R7 ;  /* 0x0000000908077223 */ /* 0x001fe40000000007 */
[----:B------:R-:W-:Y:S04]  /*0950*/  LDS R8, [R5+0x4] ;  /* 0x0000040005087984 */ /* 0x000fe80000000800 */
[----:B------:R-:W0:Y:S02]  /*0960*/  LDS R9, [R28] ;  /* 0x000000001c097984 */ /* 0x000e240000000800 */
[----:B0-----:R-:W-:-:S02]  /*0970*/  FFMA R7, R8, R9, R7 ;  /* 0x0000000908077223 */ /* 0x001fc40000000007 */
[----:B------:R0:W-:Y:S04]  /*0980*/  LDS R8, [R5+0x8] ;  /* 0x0000080005087984 */ /* 0x0001e80000000800 */
[----:B------:R-:W1:Y:S01]  /*0990*/  LDS R9, [R29] ;  /* 0x000000001d097984 */ /* 0x000e620000000800 */
[----:B0-----:R-:W-:Y:S01]  /*09a0*/  IADD3 R5, PT, PT, R5, 0x20, RZ ;  /* 0x0000002005057810 */ /* 0x001fe20007ffe0ff */
[----:B-1----:R-:W-:-:S04]  /*09b0*/  FFMA R7, R8, R9, R7 ;  /* 0x0000000908077223 */ /* 0x002fc80000000007 */
[----:B------:R-:W-:Y:S01]  /*09c0*/  FFMA R15, R15, R25, R7 ;  /* 0x000000190f0f7223 */ /* 0x000fe20000000007 */
[----:B------:R-:W-:Y:S06]  /*09d0*/  @P0 BRA `(.L_x_7) ;  /* 0xfffffffc00700947 */ /* 0x000fec000383ffff */
[----:B------:R-:W-:-:S07]  /*09e0*/  IMAD.MOV.U32 R5, RZ, RZ, R12 ;  /* 0x000000ffff057224 */ /* 0x000fce00078e000c */
.L_x_6:
[----:B------:R-:W-:-:S13]  /*09f0*/  ISETP.NE.AND P0, PT, R23, RZ, PT ;  /* 0x000000ff1700720c */ /* 0x000fda0003f05270 */
[----:B------:R-:W-:Y:S05]  /*0a00*/  @!P0 BRA `(.L_x_8) ;  /* 0x0000000000c48947 */ /* 0x000fea0003800000 */
[----:B------:R-:W-:-:S04]  /*0a10*/  IADD3 R4, PT, PT, R23, -0x1, RZ ;  /* 0xffffffff17047810 */ /* 0x000fc80007ffe0ff */
[----:B------:R-:W-:-:S13]  /*0a20*/  ISETP.GE.U32.AND P0, PT, R4, 0x3, PT ;  /* 0x000000030400780c */ /* 0x000fda0003f06070 */
[----:B------:R-:W-:Y:S05]  /*0a30*/  @!P0 BRA `(.L_x_9) ;  /* 0x0000000000508947 */ /* 0x000fea0003800000 */
[----:B------:R-:W-:Y:S02]  /*0a40*/  IMAD.IADD R4, R14, 0x1, R5 ;  /* 0x000000010e047824 */ /* 0x000fe400078e0205 */
[C---:B------:R-:W-:Y:S02]  /*0a50*/  IMAD R7, R5.reuse, R26, R21 ;  /* 0x0000001a05077224 */ /* 0x040fe400078e0215 */
[----:B------:R-:W-:Y:S01]  /*0a60*/  VIADD R5, R5, 0x4 ;  /* 0x0000000405057836 */ /* 0x000fe20000000000 */
[----:B------:R-:W-:Y:S01]  /*0a70*/  LEA R4, R4, R3, 0x2 ;  /* 0x0000000304047211 */ /* 0x000fe200078e10ff */
[----:B------:R-:W-:-:S04]  /*0a80*/  IMAD R28, R7, 0x4, R2 ;  /* 0x00000004071c7824 */ /* 0x000fc800078e0202 */
[----:B------:R-:W-:Y:S01]  /*0a90*/  LDS R8, [R4] ;  /* 0x0000000004087984 */ /* 0x000fe20000000800 */
[----:B------:R-:W-:-:S03]  /*0aa0*/  IADD3 R9, PT, PT, R13, R28, RZ ;  /* 0x0000001c0d097210 */ /* 0x000fc60007ffe0ff */
[----:B------:R-:W0:Y:S02]  /*0ab0*/  LDS R6, [R28] ;  /* 0x000000001c067984 */ /* 0x000e240000000800 */
[C---:B------:R-:W-:Y:S02]  /*0ac0*/  IMAD.IADD R25, R13.reuse, 0x1, R9 ;  /* 0x000000010d197824 */ /* 0x040fe400078e0209 */
[----:B------:R-:W-:Y:S03]  /*0ad0*/  LDS R7, [R4+0x4] ;  /* 0x0000040004077984 */ /* 0x000fe60000000800 */
[----:B------:R-:W-:Y:S01]  /*0ae0*/  IADD3 R29, PT, PT, R13, R25, RZ ;  /* 0x000000190d1d7210 */ /* 0x000fe20007ffe0ff */
[----:B------:R-:W1:Y:S04]  /*0af0*/  LDS R9, [R9] ;  /* 0x0000000009097984 */ /* 0x000e680000000800 */
[----:B------:R-:W-:Y:S04]  /*0b00*/  LDS R27, [R4+0xc] ;  /* 0x00000c00041b7984 */ /* 0x000fe80000000800 */
[----:B------:R-:W-:Y:S01]  /*0b10*/  LDS R29, [R29] ;  /* 0x000000001d1d7984 */ /* 0x000fe20000000800 */
[----:B0-----:R-:W-:-:S03]  /*0b20*/  FFMA R8, R8, R6, R15 ;  /* 0x0000000608087223 */ /* 0x001fc6000000000f */
[----:B------:R-:W-:Y:S04]  /*0b30*/  LDS R6, [R25] ;  /* 0x0000000019067984 */ /* 0x000fe80000000800 */
[----:B------:R-:W0:Y:S01]  /*0b40*/  LDS R15, [R4+0x8] ;  /* 0x00000800040f7984 */ /* 0x000e220000000800 */
[----:B-1----:R-:W-:-:S04]  /*0b50*/  FFMA R7, R7, R9, R8 ;  /* 0x0000000907077223 */ /* 0x002fc80000000008 */
[----:B0-----:R-:W-:-:S04]  /*0b60*/  FFMA R15, R15, R6, R7 ;  /* 0x000000060f0f7223 */ /* 0x001fc80000000007 */
[----:B------:R-:W-:-:S07]  /*0b70*/  FFMA R15, R27, R29, R15 ;  /* 0x0000001d1b0f7223 */ /* 0x000fce000000000f */
.L_x_9:
[----:B------:R-:W-:-:S13]  /*0b80*/  LOP3.LUT P0, R4, R26, 0x3, RZ, 0xc0, !PT ;  /* 0x000000031a047812 */ /* 0x000fda000780c0ff */
[----:B------:R-:W-:Y:S05]  /*0b90*/  @!P0 BRA `(.L_x_8) ;  /* 0x0000000000608947 */ /* 0x000fea0003800000 */
[----:B------:R-:W-:Y:S02]  /*0ba0*/  ISETP.NE.AND P0, PT, R4, 0x1, PT ;  /* 0x000000010400780c */ /* 0x000fe40003f05270 */
[----:B------:R-:W-:-:S04]  /*0bb0*/  LOP3.LUT R6, R26, 0x1, RZ, 0xc0, !PT ;  /* 0x000000011a067812 */ /* 0x000fc800078ec0ff */
[----:B------:R-:W-:-:S07]  /*0bc0*/  ISETP.NE.U32.AND P1, PT, R6, 0x1, PT ;  /* 0x000000010600780c */ /* 0x000fce0003f25070 */
[----:B------:R-:W-:Y:S06]  /*0bd0*/  @!P0 BRA `(.L_x_10) ;  /* 0x0000000000308947 */ /* 0x000fec0003800000 */
[C---:B------:R-:W-:Y:S01]  /*0be0*/  IMAD R7, R5.reuse, R26, R21 ;  /* 0x0000001a05077224 */ /* 0x040fe200078e0215 */
[----:B------:R-:W-:Y:S02]  /*0bf0*/  IADD3 R4, PT, PT, R14, R5, RZ ;  /* 0x000000050e047210 */ /* 0x000fe40007ffe0ff */
[----:B------:R-:W-:Y:S01]  /*0c00*/  IADD3 R5, PT, PT, R5, 0x2, RZ ;  /* 0x0000000205057810 */ /* 0x000fe20007ffe0ff */
[----:B------:R-:W-:Y:S01]  /*0c10*/  IMAD R8, R7, 0x4, R2 ;  /* 0x0000000407087824 */ /* 0x000fe200078e0202 */
[----:B------:R-:W-:-:S03]  /*0c20*/  LEA R4, R4, R3, 0x2 ;  /* 0x0000000304047211 */ /* 0x000fc600078e10ff */
[----:B------:R-:W-:Y:S01]  /*0c30*/  IMAD.IADD R25, R13, 0x1, R8 ;  /* 0x000000010d197824 */ /* 0x000fe200078e0208 */
[----:B------:R-:W-:Y:S04]  /*0c40*/  LDS R7, [R8] ;  /* 0x0000000008077984 */ /* 0x000fe80000000800 */
[----:B------:R-:W0:Y:S04]  /*0c50*/  LDS R6, [R4] ;  /* 0x0000000004067984 */ /* 0x000e280000000800 */
[----:B------:R-:W-:Y:S04]  /*0c60*/  LDS R9, [R4+0x4] ;  /* 0x0000040004097984 */ /* 0x000fe80000000800 */
[----:B------:R-:W1:Y:S01]  /*0c70*/  LDS R25, [R25] ;  /* 0x0000000019197984 */ /* 0x000e620000000800 */
[----:B0-----:R-:W-:-:S04]  /*0c80*/  FFMA R6, R6, R7, R15 ;  /* 0x0000000706067223 */ /* 0x001fc8000000000f */
[----:B-1----:R-:W-:-:S07]  /*0c90*/  FFMA R15, R9, R25, R6 ;  /* 0x00000019090f7223 */ /* 0x002fce0000000006 */
.L_x_10:
[----:B------:R-:W-:Y:S05]  /*0ca0*/  @P1 BRA `(.L_x_8) ;  /* 0x00000000001c1947 */ /* 0x000fea0003800000 */
[----:B------:R-:W-:Y:S02]  /*0cb0*/  IMAD.IADD R4, R14, 0x1, R5 ;  /* 0x000000010e047824 */ /* 0x000fe400078e0205 */
[----:B------:R-:W-:-:S03]  /*0cc0*/  IMAD R5, R26, R5, R21 ;  /* 0x000000051a057224 */ /* 0x000fc600078e0215 */
[----:B------:R-:W-:Y:S01]  /*0cd0*/  LEA R4, R4, R3, 0x2 ;  /* 0x0000000304047211 */ /* 0x000fe200078e10ff */
[----:B------:R-:W-:-:S05]  /*0ce0*/  IMAD R5, R5, 0x4, R2 ;  /* 0x0000000405057824 */ /* 0x000fca00078e0202 */
[----:B------:R-:W-:Y:S04]  /*0cf0*/  LDS R4, [R4] ;  /* 0x0000000004047984 */ /* 0x000fe80000000800 */
[----:B------:R-:W0:Y:S02]  /*0d00*/  LDS R5, [R5] ;  /* 0x0000000005057984 */ /* 0x000e240000000800 */
[----:B0-----:R-:W-:-:S07]  /*0d10*/  FFMA R15, R4, R5, R15 ;  /* 0x00000005040f7223 */ /* 0x001fce000000000f */
.L_x_8:
[----:B------:R-:W-:-:S04]  /*0d20*/  IADD3 R11, PT, PT, R11, 0x1, RZ ;  /* 0x000000010b0b7810 */ /* 0x000fc80007ffe0ff */
[----:B------:R-:W-:-:S13]  /*0d30*/  ISETP.NE.AND P0, PT, R11, R20, PT ;  /* 0x000000140b00720c */ /* 0x000fda0003f05270 */
[----:B------:R-:W-:Y:S05]  /*0d40*/  @P0 BRA `(.L_x_11) ;  /* 0xfffffff400c00947 */ /* 0x000fea000383ffff */
.L_x_3:
[----:B------:R-:W0:Y:S01]  /*0d50*/  LDC.64 R2, c[0x0][0x390] ;  /* 0x0000e400ff027b82 */ /* 0x000e220000000a00 */
[----:B------:R-:W1:Y:S01]  /*0d60*/  LDCU UR4, c[0x0][0x39c] ;  /* 0x00007380ff0477ac */ /* 0x000e620008000800 */
[----:B------:R-:W-:Y:S02]  /*0d70*/  R2UR UR6, R18 ;  /* 0x00000000120672ca */ /* 0x000fe400000e0000 */
[----:B------:R-:W-:Y:S01]  /*0d80*/  R2UR UR7, R19 ;  /* 0x00000000130772ca */ /* 0x000fe200000e0000 */
[----:B-1----:R-:W-:-:S04]  /*0d90*/  IMAD R17, R22, UR4, R17 ;  /* 0x0000000416117c24 */ /* 0x002fc8000f8e0211 */
[----:B0-----:R-:W-:-:S08]  /*0da0*/  IMAD.WIDE R2, R17, 0x4, R2 ;  /* 0x0000000411027825 */ /* 0x001fd000078e0202 */
[----:B------:R-:W-:Y:S01]  /*0db0*/  STG.E desc[UR6][R2.64], R15 ;  /* 0x0000000f02007986 */ /* 0x000fe2000c101906 */
[----:B------:R-:W-:Y:S05]  /*0dc0*/  EXIT ;  /* 0x000000000000794d */ /* 0x000fea0003800000 */
.L_x_2:
[----:B------:R-:W-:Y:S01]  /*0dd0*/  MOV R0, 0x0 ;  /* 0x0000000000007802 */ /* 0x000fe20000000f00 */
[----:B------:R-:W0:Y:S01]  /*0de0*/  LDCU.64 UR4, c[0x4][0x10] ;  /* 0x01000200ff0477ac */ /* 0x000e220008000a00 */
[----:B------:R-:W-:Y:S02]  /*0df0*/  CS2R R6, SRZ ;  /* 0x0000000000067805 */ /* 0x000fe4000001ff00 */
[----:B------:R1:W2:Y:S01]  /*0e00*/  LDC.64 R2, c[0x4][R0] ;  /* 0x0100000000027b82 */ /* 0x0002a20000000a00 */
[----:B0-----:R-:W-:Y:S01]  /*0e10*/  IMAD.U32 R4, RZ, RZ, UR4 ;  /* 0x00000004ff047e24 */ /* 0x001fe2000f8e00ff */
[----:B-1----:R-:W-:-:S07]  /*0e20*/  MOV R5, UR5 ;  /* 0x0000000500057c02 */ /* 0x002fce0008000f00 */
[----:B------:R-:W-:-:S07]  /*0e30*/  LEPC R20, `(.L_x_12) ;  /* 0x000000001014794e */ /* 0x000fce0000000000 */
[----:B--2---:R-:W-:Y:S05]  /*0e40*/  CALL.ABS.NOINC R2 ;  /* 0x0000000002007343 */ /* 0x004fea0003c00000 */
.L_x_12:
[----:B------:R-:W-:Y:S05]  /*0e50*/  EXIT ;  /* 0x000000000000794d */ /* 0x000fea0003800000 */
.L_x_13:
[----:B------:R-:W-:-:S00]  /*0e60*/  BRA `(.L_x_13) ;  /* 0xfffffffc00fc7947 */ /* 0x000fc0000383ffff */
[----:B------:R-:W-:-:S00]  /*0e70*/  NOP ;  /* 0x0000000000007918 */ /* 0x000fc00000000000 */
        /* <DEDUP_REMOVED lines=8> */
.L_x_14:


//--------------------- .nv.global.init           --------------------------
	.section	.nv.global.init,"aw",@progbits
.nv.global.init:
	.type		$str$3,@object
	.size		$str$3,($str$2 - $str$3)
$str$3:
        /*0000*/ 	.byte	0x57, 0x65, 0x27, 0x72, 0x65, 0x20, 0x6e, 0x6f, 0x74, 0x20, 0x6e, 0x65, 0x65, 0x64, 0x65, 0x64
        /*0010*/ 	.byte	0x21, 0x0a, 0x00
	.type		$str$2,@object
	.size		$str$2,(.L_0 - $str$2)
$str$2:
        /*0013*/ 	.byte	0x45, 0x72, 0x72, 0x6f, 0x72, 0x20, 0x2d, 0x20, 0x62, 0x6c, 0x6f, 0x63, 0x6b, 0x20, 0x69, 0x73
        /*0023*/ 	.byte	0x20, 0x6e, 0x6f, 0x74, 0x20, 0x73, 0x71, 0x75, 0x61, 0x72, 0x65, 0x21, 0x0a, 0x00
.L_0:


//--------------------- .nv.shared._Z14gpu_matrixmultPfS_S_iii --------------------------
	.section	.nv.shared._Z14gpu_matrixmultPfS_S_iii,"aw",@nobits
	.sectionflags	@""
	.align	4
.nv.shared._Z14gpu_matrixmultPfS_S_iii:
	.zero		17408


//--------------------- .nv.shared.reserved.0     --------------------------
	.section	.nv.shared.reserved.0,"aw",@nobits
	.weak		__nv_reservedSMEM_offset_0_alias
	.size		__nv_reservedSMEM_offset_0_alias, 0, 64
	.other		__nv_reservedSMEM_offset_0_alias,@"STO_CUDA_RESERVED_SHARED STV_DEFAULT"
__nv_reservedSMEM_offset_0_alias:
	.zero		0
	.zero		64


//--------------------- .nv.constant0._Z14gpu_matrixmultPfS_S_iii --------------------------
	.section	.nv.constant0._Z14gpu_matrixmultPfS_S_iii,"a",@progbits
	.sectionflags	@""
	.align	4
.nv.constant0._Z14gpu_matrixmultPfS_S_iii:
	.zero		932


//--------------------- SYMBOLS --------------------------

	.type		.nv.reservedSmem.offset0,@object
	.size		.nv.reservedSmem.offset0,0x4
	.type		.nv.reservedSmem.cap,@object
	.size		.nv.reservedSmem.cap,0x4
	.type		vprintf,@function
